//
// Generated by NVIDIA NVVM Compiler
//
// Compiler Build ID: CL-36424714
// Cuda compilation tools, release 13.0, V13.0.88
// Based on NVVM 20.0.0
//

.version 9.0
.target sm_100
.address_size 64

	// .globl	_Z10compute_2diiPPf
.extern .func  (.param .b32 func_retval0) vprintf
(
	.param .b64 vprintf_param_0,
	.param .b64 vprintf_param_1
)
;
.global .align 1 .b8 $str[37] = {72, 101, 108, 108, 111, 46, 32, 73, 39, 109, 32, 97, 32, 116, 104, 114, 101, 97, 100, 32, 37, 100, 32, 105, 110, 32, 98, 108, 111, 99, 107, 32, 37, 100, 32, 10};

.visible .entry _Z10compute_2diiPPf(
	.param .u32 _Z10compute_2diiPPf_param_0,
	.param .u32 _Z10compute_2diiPPf_param_1,
	.param .u64 .ptr .align 1 _Z10compute_2diiPPf_param_2
)
{
	.local .align 8 .b8 	__local_depot0[8];
	.reg .b64 	%SP;
	.reg .b64 	%SPL;
	.reg .pred 	%p<9>;
	.reg .b32 	%r<14>;
	.reg .b64 	%rd<5>;

	mov.u64 	%SPL, __local_depot0;
	cvta.local.u64 	%SP, %SPL;
	ld.param.u32 	%r3, [_Z10compute_2diiPPf_param_0];
	mov.u32 	%r1, %ctaid.x;
	mov.u32 	%r4, %ntid.x;
	mul.lo.s32 	%r5, %r1, %r4;
	mov.u32 	%r2, %tid.x;
	mov.u32 	%r6, %ctaid.y;
	mov.u32 	%r7, %ntid.y;
	mul.lo.s32 	%r8, %r6, %r7;
	mov.u32 	%r9, %tid.y;
	neg.s32 	%r10, %r2;
	setp.eq.s32 	%p1, %r5, %r10;
	setp.gt.s32 	%p2, %r3, 0;
	and.pred  	%p3, %p1, %p2;
	or.b32  	%r11, %r8, %r9;
	setp.eq.s32 	%p4, %r11, 0;
	and.pred  	%p5, %p4, %p2;
	and.pred  	%p7, %p3, %p5;
	not.pred 	%p8, %p7;
	@%p8 bra 	$L__BB0_2;
	add.u64 	%rd1, %SP, 0;
	add.u64 	%rd2, %SPL, 0;
	st.local.v2.u32 	[%rd2], {%r2, %r1};
	mov.u64 	%rd3, $str;
	cvta.global.u64 	%rd4, %rd3;
	{ // callseq 0, 0
	.param .b64 param0;
	st.param.b64 	[param0], %rd4;
	.param .b64 param1;
	st.param.b64 	[param1], %rd1;
	.param .b32 retval0;
	call.uni (retval0), 
	vprintf, 
	(
	param0, 
	param1
	);
	ld.param.b32 	%r12, [retval0];
	} // callseq 0
$L__BB0_2:
	bar.sync 	0;
	ret;

}


// ===== COMPILED SASS (sm_100) =====

	.target	sm_100

	.elftype	@"ET_EXEC"


//--------------------- .note.nv.tkinfo           --------------------------
	.section	.note.nv.tkinfo,"",@"SHT_NOTE"
	.sectionflags	@"SHF_NOTE_NV_TKINFO"
	.tkinfo
        /*0018*/ 	.word	0x00000002
        /*0030*/ 	.string	""
        /*0030*/ 	.string	"ptxas"
        /*0030*/ 	.string	"Cuda compilation tools, release 13.0, V13.0.88"
        /*0030*/ 	.string	"Build cuda_13.0.r13.0/compiler.36424714_0"
        /*0030*/ 	.string	"-arch sm_100 -m 64 "



//--------------------- .note.nv.cuinfo           --------------------------
	.section	.note.nv.cuinfo,"",@"SHT_NOTE"
	.sectionflags	@"SHF_NOTE_NV_CUINFO"
        /*0018*/ 	.short	0x0002
        /*001a*/ 	.short	0x0064
        /*001c*/ 	.short	0x0082
	.zero		2


//--------------------- .nv.info                  --------------------------
	.section	.nv.info,"",@"SHT_CUDA_INFO"
	.align	4


	//----- nvinfo : EIATTR_REGCOUNT
	.align		4
        /*0000*/ 	.byte	0x04, 0x2f
        /*0002*/ 	.short	(.L_2 - .L_1)
	.align		4
.L_1:
        /*0004*/ 	.word	index@(_Z10compute_2diiPPf)
        /*0008*/ 	.word	0x00000018


	//----- nvinfo : EIATTR_FRAME_SIZE
	.align		4
.L_2:
        /*000c*/ 	.byte	0x04, 0x11
        /*000e*/ 	.short	(.L_4 - .L_3)
	.align		4
.L_3:
        /*0010*/ 	.word	index@(_Z10compute_2diiPPf)
        /*0014*/ 	.word	0x00000008


	//----- nvinfo : EIATTR_MIN_STACK_SIZE
	.align		4
.L_4:
        /*0018*/ 	.byte	0x04, 0x12
        /*001a*/ 	.short	(.L_6 - .L_5)
	.align		4
.L_5:
        /*001c*/ 	.word	index@(_Z10compute_2diiPPf)
        /*0020*/ 	.word	0x00000008
.L_6:


//--------------------- .nv.compat                --------------------------
	.section	.nv.compat,"",@"SHT_CUDA_COMPAT_INFO"
	.align	4
        /*0000*/ 	.byte	0x02, 0x09, 0x00, 0x00, 0x02, 0x02, 0x01, 0x00, 0x02, 0x05, 0x05, 0x00, 0x03, 0x07, 0x01, 0x01
        /*0010*/ 	.byte	0x02, 0x03, 0x00, 0x00, 0x02, 0x06, 0x01, 0x00, 0x04, 0x0b, 0x08, 0x00, 0x09, 0x00, 0x00, 0x00
        /*0020*/ 	.byte	0x00, 0x00, 0x00, 0x00


//--------------------- .nv.info._Z10compute_2diiPPf --------------------------
	.section	.nv.info._Z10compute_2diiPPf,"",@"SHT_CUDA_INFO"
	.sectionflags	@""
	.align	4


	//----- nvinfo : EIATTR_CUDA_API_VERSION
	.align		4
        /*0000*/ 	.byte	0x04, 0x37
        /*0002*/ 	.short	(.L_8 - .L_7)
.L_7:
        /*0004*/ 	.word	0x00000082


	//----- nvinfo : EIATTR_KPARAM_INFO
	.align		4
.L_8:
        /*0008*/ 	.byte	0x04, 0x17
        /*000a*/ 	.short	(.L_10 - .L_9)
.L_9:
        /*000c*/ 	.word	0x00000000
        /*0010*/ 	.short	0x0002
        /*0012*/ 	.short	0x0008
        /*0014*/ 	.byte	0x00, 0xf5, 0x21, 0x00


	//----- nvinfo : EIATTR_KPARAM_INFO
	.align		4
.L_10:
        /*0018*/ 	.byte	0x04, 0x17
        /*001a*/ 	.short	(.L_12 - .L_11)
.L_11:
        /*001c*/ 	.word	0x00000000
        /*0020*/ 	.short	0x0001
        /*0022*/ 	.short	0x0004
        /*0024*/ 	.byte	0x00, 0xf0, 0x11, 0x00


	//----- nvinfo : EIATTR_KPARAM_INFO
	.align		4
.L_12:
        /*0028*/ 	.byte	0x04, 0x17
        /*002a*/ 	.short	(.L_14 - .L_13)
.L_13:
        /*002c*/ 	.word	0x00000000
        /*0030*/ 	.short	0x0000
        /*0032*/ 	.short	0x0000
        /*0034*/ 	.byte	0x00, 0xf0, 0x11, 0x00


	//----- nvinfo : EIATTR_SPARSE_MMA_MASK
	.align		4
.L_14:
        /*0038*/ 	.byte	0x03, 0x50
        /*003a*/ 	.short	0x0000


	//----- nvinfo : EIATTR_MAXREG_COUNT
	.align		4
        /*003c*/ 	.byte	0x03, 0x1b
        /*003e*/ 	.short	0x00ff


	//----- nvinfo : EIATTR_NUM_BARRIERS
	.align		4
        /*0040*/ 	.byte	0x02, 0x4c
        /*0042*/ 	.byte	0x01
	.zero		1


	//----- nvinfo : EIATTR_EXTERNS
	.align		4
        /*0044*/ 	.byte	0x04, 0x0f
        /*0046*/ 	.short	(.L_16 - .L_15)


	//   ....[0]....
	.align		4
.L_15:
        /*0048*/ 	.word	index@(vprintf)


	//----- nvinfo : EIATTR_MERCURY_ISA_VERSION
	.align		4
.L_16:
        /*004c*/ 	.byte	0x03, 0x5f
        /*004e*/ 	.short	0x0101


	//----- nvinfo : EIATTR_VRC_CTA_INIT_COUNT
	.align		4
        /*0050*/ 	.byte	0x02, 0x4a
	.zero		1
	.zero		1


	//----- nvinfo : EIATTR_SYSCALL_OFFSETS
	.align		4
        /*0054*/ 	.byte	0x04, 0x46
        /*0056*/ 	.short	(.L_18 - .L_17)


	//   ....[0]....
.L_17:
        /*0058*/ 	.word	0x000001d0


	//----- nvinfo : EIATTR_EXIT_INSTR_OFFSETS
	.align		4
.L_18:
        /*005c*/ 	.byte	0x04, 0x1c
        /*005e*/ 	.short	(.L_20 - .L_19)


	//   ....[0]....
.L_19:
        /*0060*/ 	.word	0x00000200


	//----- nvinfo : EIATTR_CRS_STACK_SIZE
	.align		4
.L_20:
        /*0064*/ 	.byte	0x04, 0x1e
        /*0066*/ 	.short	(.L_22 - .L_21)
.L_21:
        /*0068*/ 	.word	0x00000000


	//----- nvinfo : EIATTR_CBANK_PARAM_SIZE
	.align		4
.L_22:
        /*006c*/ 	.byte	0x03, 0x19
        /*006e*/ 	.short	0x0010


	//----- nvinfo : EIATTR_PARAM_CBANK
	.align		4
        /*0070*/ 	.byte	0x04, 0x0a
        /*0072*/ 	.short	(.L_24 - .L_23)
	.align		4
.L_23:
        /*0074*/ 	.word	index@(.nv.constant0._Z10compute_2diiPPf)
        /*0078*/ 	.short	0x0380
        /*007a*/ 	.short	0x0010


	//----- nvinfo : EIATTR_SW_WAR
	.align		4
.L_24:
        /*007c*/ 	.byte	0x04, 0x36
        /*007e*/ 	.short	(.L_26 - .L_25)
.L_25:
        /*0080*/ 	.word	0x00000008
.L_26:


//--------------------- .nv.callgraph             --------------------------
	.section	.nv.callgraph,"",@"SHT_CUDA_CALLGRAPH"
	.align	4
	.sectionentsize	8
	.align		4
        /*0000*/ 	.word	0x00000000
	.align		4
        /*0004*/ 	.word	0xffffffff
	.align		4
        /*0008*/ 	.word	index@(_Z10compute_2diiPPf)
	.align		4
        /*000c*/ 	.word	index@(vprintf)
	.align		4
        /*0010*/ 	.word	0x00000000
	.align		4
        /*0014*/ 	.word	0xfffffffe
	.align		4
        /*0018*/ 	.word	0x00000000
	.align		4
        /*001c*/ 	.word	0xfffffffd
	.align		4
        /*0020*/ 	.word	0x00000000
	.align		4
        /*0024*/ 	.word	0xfffffffc


//--------------------- .nv.constant4             --------------------------
	.section	.nv.constant4,"a",@progbits
	.align	8
	.align		8
.nv.constant4:
        /*0000*/ 	.dword	vprintf
	.align		8
        /*0008*/ 	.dword	$str


//--------------------- .text._Z10compute_2diiPPf --------------------------
	.section	.text._Z10compute_2diiPPf,"ax",@progbits
	.align	128
        .global         _Z10compute_2diiPPf
        .type           _Z10compute_2diiPPf,@function
        .size           _Z10compute_2diiPPf,(.L_x_2 - _Z10compute_2diiPPf)
        .other          _Z10compute_2diiPPf,@"STO_CUDA_ENTRY STV_DEFAULT"
_Z10compute_2diiPPf:
.text._Z10compute_2diiPPf:
[----:B------:R-:W0:Y:S01]  /*0000*/  LDC R1, c[0x0][0x37c] ;  /* 0x0000df00ff017b82 */ /* 0x000e220000000800 */
[----:B------:R-:W1:Y:S07]  /*0010*/  S2R R9, SR_CTAID.X ;  /* 0x0000000000097919 */ /* 0x000e6e0000002500 */
[----:B------:R-:W2:Y:S01]  /*0020*/  S2UR UR4, SR_CTAID.Y ;  /* 0x00000000000479c3 */ /* 0x000ea20000002600 */
[----:B------:R-:W3:Y:S01]  /*0030*/  LDCU UR7, c[0x0][0x2fc] ;  /* 0x00005f80ff0777ac */ /* 0x000ee20008000800 */
[----:B0-----:R-:W-:Y:S01]  /*0040*/  VIADD R1, R1, 0xfffffff8 ;  /* 0xfffffff801017836 */ /* 0x001fe20000000000 */
[----:B------:R-:W0:Y:S01]  /*0050*/  S2R R8, SR_TID.X ;  /* 0x0000000000087919 */ /* 0x000e220000002100 */
[----:B------:R-:W1:Y:S01]  /*0060*/  LDCU UR8, c[0x0][0x360] ;  /* 0x00006c00ff0877ac */ /* 0x000e620008000800 */
[----:B------:R-:W4:Y:S01]  /*0070*/  S2R R2, SR_TID.Y ;  /* 0x0000000000027919 */ /* 0x000f220000002200 */
[----:B------:R-:W2:Y:S01]  /*0080*/  LDCU UR5, c[0x0][0x364] ;  /* 0x00006c80ff0577ac */ /* 0x000ea20008000800 */
[----:B------:R-:W5:Y:S01]  /*0090*/  LDCU UR9, c[0x0][0x380] ;  /* 0x00007000ff0977ac */ /* 0x000f620008000800 */
[----:B------:R-:W3:Y:S01]  /*00a0*/  LDCU UR6, c[0x0][0x2f8] ;  /* 0x00005f00ff0677ac */ /* 0x000ee20008000800 */
[----:B--2---:R-:W-:Y:S01]  /*00b0*/  UIMAD UR4, UR4, UR5, URZ ;  /* 0x00000005040472a4 */ /* 0x004fe2000f8e02ff */
[----:B-1----:R-:W-:Y:S01]  /*00c0*/  IMAD R0, R9, UR8, RZ ;  /* 0x0000000809007c24 */ /* 0x002fe2000f8e02ff */
[----:B-----5:R-:W-:Y:S01]  /*00d0*/  ISETP.LT.AND P0, PT, RZ, UR9, PT ;  /* 0x00000009ff007c0c */ /* 0x020fe2000bf01270 */
[----:B0-----:R-:W-:Y:S01]  /*00e0*/  IMAD.MOV R3, RZ, RZ, -R8 ;  /* 0x000000ffff037224 */ /* 0x001fe200078e0a08 */
[----:B---3--:R-:W-:-:S02]  /*00f0*/  IADD3 R6, P2, PT, R1, UR6, RZ ;  /* 0x0000000601067c10 */ /* 0x008fc4000ff5e0ff */
[----:B----4-:R-:W-:Y:S02]  /*0100*/  LOP3.LUT P1, RZ, R2, UR4, RZ, 0xfc, !PT ;  /* 0x0000000402ff7c12 */ /* 0x010fe4000f82fcff */
[----:B------:R-:W-:Y:S01]  /*0110*/  ISETP.EQ.AND P0, PT, R0, R3, P0 ;  /* 0x000000030000720c */ /* 0x000fe20000702270 */
[----:B------:R-:W-:Y:S01]  /*0120*/  IMAD.X R7, RZ, RZ, UR7, P2 ;  /* 0x00000007ff077e24 */ /* 0x000fe200090e06ff */
[----:B------:R-:W-:-:S04]  /*0130*/  ISETP.LT.AND P1, PT, RZ, UR9, !P1 ;  /* 0x00000009ff007c0c */ /* 0x000fc8000cf21270 */
[----:B------:R-:W-:-:S13]  /*0140*/  PLOP3.LUT P0, PT, P0, P1, PT, 0x80, 0x8 ;  /* 0x000000000008781c */ /* 0x000fda0000703070 */
[----:B------:R-:W-:Y:S05]  /*0150*/  @!P0 BRA `(.L_x_0) ;  /* 0x0000000000208947 */ /* 0x000fea0003800000 */
[----:B------:R-:W-:Y:S01]  /*0160*/  MOV R0, 0x0 ;  /* 0x0000000000007802 */ /* 0x000fe20000000f00 */
[----:B------:R0:W-:Y:S01]  /*0170*/  STL.64 [R1], R8 ;  /* 0x0000000801007387 */ /* 0x0001e20000100a00 */
[----:B------:R-:W1:Y:S02]  /*0180*/  LDCU.64 UR4, c[0x4][0x8] ;  /* 0x01000100ff0477ac */ /* 0x000e640008000a00 */
[----:B------:R0:W2:Y:S01]  /*0190*/  LDC.64 R2, c[0x4][R0] ;  /* 0x0100000000027b82 */ /* 0x0000a20000000a00 */
[----:B-1----:R-:W-:Y:S02]  /*01a0*/  IMAD.U32 R4, RZ, RZ, UR4 ;  /* 0x00000004ff047e24 */ /* 0x002fe4000f8e00ff */
[----:B0-----:R-:W-:-:S07]  /*01b0*/  IMAD.U32 R5, RZ, RZ, UR5 ;  /* 0x00000005ff057e24 */ /* 0x001fce000f8e00ff */
[----:B------:R-:W-:-:S07]  /*01c0*/  LEPC R20, `(.L_x_0) ;  /* 0x000000001014794e */ /* 0x000fce0000000000 */
[----:B--2---:R-:W-:Y:S05]  /*01d0*/  CALL.ABS.NOINC R2 ;  /* 0x0000000002007343 */ /* 0x004fea0003c00000 */
.L_x_0:
[----:B------:R-:W-:Y:S05]  /*01e0*/  WARPSYNC.ALL ;  /* 0x0000000000007948 */ /* 0x000fea0003800000 */
[----:B------:R-:W-:Y:S06]  /*01f0*/  BAR.SYNC.DEFER_BLOCKING 0x0 ;  /* 0x0000000000007b1d */ /* 0x000fec0000010000 */
[----:B------:R-:W-:Y:S05]  /*0200*/  EXIT ;  /* 0x000000000000794d */ /* 0x000fea0003800000 */
.L_x_1:
[----:B------:R-:W-:-:S00]  /*0210*/  BRA `(.L_x_1) ;  /* 0xfffffffc00fc7947 */ /* 0x000fc0000383ffff */
[----:B------:R-:W-:-:S00]  /*0220*/  NOP ;  /* 0x0000000000007918 */ /* 0x000fc00000000000 */
        /* <DEDUP_REMOVED lines=13> */
.L_x_2:


//--------------------- .nv.global.init           --------------------------
	.section	.nv.global.init,"aw",@progbits
.nv.global.init:
	.type		$str,@object
	.size		$str,(.L_0 - $str)
$str:
        /*0000*/ 	.byte	0x48, 0x65, 0x6c, 0x6c, 0x6f, 0x2e, 0x20, 0x49, 0x27, 0x6d, 0x20, 0x61, 0x20, 0x74, 0x68, 0x72
        /*0010*/ 	.byte	0x65, 0x61, 0x64, 0x20, 0x25, 0x64, 0x20, 0x69, 0x6e, 0x20, 0x62, 0x6c, 0x6f, 0x63, 0x6b, 0x20
        /*0020*/ 	.byte	0x25, 0x64, 0x20, 0x0a, 0x00
.L_0:


//--------------------- .nv.shared.reserved.0     --------------------------
	.section	.nv.shared.reserved.0,"aw",@nobits
	.weak		__nv_reservedSMEM_offset_0_alias
	.size		__nv_reservedSMEM_offset_0_alias, 0, 64
	.other		__nv_reservedSMEM_offset_0_alias,@"STO_CUDA_RESERVED_SHARED STV_DEFAULT"
__nv_reservedSMEM_offset_0_alias:
	.zero		0
	.zero		64


//--------------------- .nv.constant0._Z10compute_2diiPPf --------------------------
	.section	.nv.constant0._Z10compute_2diiPPf,"a",@progbits
	.sectionflags	@""
	.align	4
.nv.constant0._Z10compute_2diiPPf:
	.zero		912


//--------------------- SYMBOLS --------------------------

	.type		.nv.reservedSmem.offset0,@object
	.size		.nv.reservedSmem.offset0,0x4
	.type		vprintf,@function
